//
// Generated by NVIDIA NVVM Compiler
//
// Compiler Build ID: CL-36424714
// Cuda compilation tools, release 13.0, V13.0.88
// Based on NVVM 20.0.0
//

.version 9.0
.target sm_100
.address_size 64

	// .globl	_Z4funcv
.global .align 1 .b8 _ZN34_INTERNAL_090c0b96_4_k_cu__Z4funcv4cuda3std3__45__cpo5beginE[1];
.global .align 1 .b8 _ZN34_INTERNAL_090c0b96_4_k_cu__Z4funcv4cuda3std3__45__cpo3endE[1];
.global .align 1 .b8 _ZN34_INTERNAL_090c0b96_4_k_cu__Z4funcv4cuda3std3__45__cpo6cbeginE[1];
.global .align 1 .b8 _ZN34_INTERNAL_090c0b96_4_k_cu__Z4funcv4cuda3std3__45__cpo4cendE[1];
.global .align 1 .b8 _ZN34_INTERNAL_090c0b96_4_k_cu__Z4funcv4cuda3std3__45__cpo6rbeginE[1];
.global .align 1 .b8 _ZN34_INTERNAL_090c0b96_4_k_cu__Z4funcv4cuda3std3__45__cpo4rendE[1];
.global .align 1 .b8 _ZN34_INTERNAL_090c0b96_4_k_cu__Z4funcv4cuda3std3__45__cpo7crbeginE[1];
.global .align 1 .b8 _ZN34_INTERNAL_090c0b96_4_k_cu__Z4funcv4cuda3std3__45__cpo5crendE[1];
.global .align 1 .b8 _ZN34_INTERNAL_090c0b96_4_k_cu__Z4funcv4cuda3std3__436_GLOBAL__N__090c0b96_4_k_cu__Z4funcv6ignoreE[1];
.global .align 1 .b8 _ZN34_INTERNAL_090c0b96_4_k_cu__Z4funcv4cuda3std3__419piecewise_constructE[1];
.global .align 1 .b8 _ZN34_INTERNAL_090c0b96_4_k_cu__Z4funcv4cuda3std3__48in_placeE[1];
.global .align 1 .b8 _ZN34_INTERNAL_090c0b96_4_k_cu__Z4funcv4cuda3std3__420unreachable_sentinelE[1];
.global .align 1 .b8 _ZN34_INTERNAL_090c0b96_4_k_cu__Z4funcv4cuda3std3__47nulloptE[1];
.global .align 1 .b8 _ZN34_INTERNAL_090c0b96_4_k_cu__Z4funcv4cuda3std3__48unexpectE[1];
.global .align 1 .b8 _ZN34_INTERNAL_090c0b96_4_k_cu__Z4funcv4cuda3std6ranges3__45__cpo4swapE[1];
.global .align 1 .b8 _ZN34_INTERNAL_090c0b96_4_k_cu__Z4funcv4cuda3std6ranges3__45__cpo9iter_moveE[1];
.global .align 1 .b8 _ZN34_INTERNAL_090c0b96_4_k_cu__Z4funcv4cuda3std6ranges3__45__cpo5beginE[1];
.global .align 1 .b8 _ZN34_INTERNAL_090c0b96_4_k_cu__Z4funcv4cuda3std6ranges3__45__cpo3endE[1];
.global .align 1 .b8 _ZN34_INTERNAL_090c0b96_4_k_cu__Z4funcv4cuda3std6ranges3__45__cpo6cbeginE[1];
.global .align 1 .b8 _ZN34_INTERNAL_090c0b96_4_k_cu__Z4funcv4cuda3std6ranges3__45__cpo4cendE[1];
.global .align 1 .b8 _ZN34_INTERNAL_090c0b96_4_k_cu__Z4funcv4cuda3std6ranges3__45__cpo7advanceE[1];
.global .align 1 .b8 _ZN34_INTERNAL_090c0b96_4_k_cu__Z4funcv4cuda3std6ranges3__45__cpo9iter_swapE[1];
.global .align 1 .b8 _ZN34_INTERNAL_090c0b96_4_k_cu__Z4funcv4cuda3std6ranges3__45__cpo4nextE[1];
.global .align 1 .b8 _ZN34_INTERNAL_090c0b96_4_k_cu__Z4funcv4cuda3std6ranges3__45__cpo4prevE[1];
.global .align 1 .b8 _ZN34_INTERNAL_090c0b96_4_k_cu__Z4funcv4cuda3std6ranges3__45__cpo4dataE[1];
.global .align 1 .b8 _ZN34_INTERNAL_090c0b96_4_k_cu__Z4funcv4cuda3std6ranges3__45__cpo5cdataE[1];
.global .align 1 .b8 _ZN34_INTERNAL_090c0b96_4_k_cu__Z4funcv4cuda3std6ranges3__45__cpo4sizeE[1];
.global .align 1 .b8 _ZN34_INTERNAL_090c0b96_4_k_cu__Z4funcv4cuda3std6ranges3__45__cpo5ssizeE[1];
.global .align 1 .b8 _ZN34_INTERNAL_090c0b96_4_k_cu__Z4funcv4cuda3std6ranges3__45__cpo8distanceE[1];
.global .align 1 .b8 _ZN34_INTERNAL_090c0b96_4_k_cu__Z4funcv6thrust24THRUST_300001_SM_1000_NS8cuda_cub3parE[1];
.global .align 1 .b8 _ZN34_INTERNAL_090c0b96_4_k_cu__Z4funcv6thrust24THRUST_300001_SM_1000_NS8cuda_cub10par_nosyncE[1];
.global .align 1 .b8 _ZN34_INTERNAL_090c0b96_4_k_cu__Z4funcv6thrust24THRUST_300001_SM_1000_NS6system6detail10sequential3seqE[1];
.global .align 1 .b8 _ZN34_INTERNAL_090c0b96_4_k_cu__Z4funcv6thrust24THRUST_300001_SM_1000_NS12placeholders2_1E[1];
.global .align 1 .b8 _ZN34_INTERNAL_090c0b96_4_k_cu__Z4funcv6thrust24THRUST_300001_SM_1000_NS12placeholders2_2E[1];
.global .align 1 .b8 _ZN34_INTERNAL_090c0b96_4_k_cu__Z4funcv6thrust24THRUST_300001_SM_1000_NS12placeholders2_3E[1];
.global .align 1 .b8 _ZN34_INTERNAL_090c0b96_4_k_cu__Z4funcv6thrust24THRUST_300001_SM_1000_NS12placeholders2_4E[1];
.global .align 1 .b8 _ZN34_INTERNAL_090c0b96_4_k_cu__Z4funcv6thrust24THRUST_300001_SM_1000_NS12placeholders2_5E[1];
.global .align 1 .b8 _ZN34_INTERNAL_090c0b96_4_k_cu__Z4funcv6thrust24THRUST_300001_SM_1000_NS12placeholders2_6E[1];
.global .align 1 .b8 _ZN34_INTERNAL_090c0b96_4_k_cu__Z4funcv6thrust24THRUST_300001_SM_1000_NS12placeholders2_7E[1];
.global .align 1 .b8 _ZN34_INTERNAL_090c0b96_4_k_cu__Z4funcv6thrust24THRUST_300001_SM_1000_NS12placeholders2_8E[1];
.global .align 1 .b8 _ZN34_INTERNAL_090c0b96_4_k_cu__Z4funcv6thrust24THRUST_300001_SM_1000_NS12placeholders2_9E[1];
.global .align 1 .b8 _ZN34_INTERNAL_090c0b96_4_k_cu__Z4funcv6thrust24THRUST_300001_SM_1000_NS12placeholders3_10E[1];
.global .align 1 .b8 _ZN34_INTERNAL_090c0b96_4_k_cu__Z4funcv6thrust24THRUST_300001_SM_1000_NS3seqE[1];

.visible .entry _Z4funcv()
{


	ret;

}
	// .globl	_ZN3cub18CUB_300001_SM_10006detail11EmptyKernelIvEEvv
.visible .entry _ZN3cub18CUB_300001_SM_10006detail11EmptyKernelIvEEvv()
{


	ret;

}


// ===== COMPILED SASS (sm_100) =====

	.target	sm_100

	.elftype	@"ET_EXEC"


//--------------------- .note.nv.tkinfo           --------------------------
	.section	.note.nv.tkinfo,"",@"SHT_NOTE"
	.sectionflags	@"SHF_NOTE_NV_TKINFO"
	.tkinfo
        /*0018*/ 	.word	0x00000002
        /*0030*/ 	.string	""
        /*0030*/ 	.string	"ptxas"
        /*0030*/ 	.string	"Cuda compilation tools, release 13.0, V13.0.88"
        /*0030*/ 	.string	"Build cuda_13.0.r13.0/compiler.36424714_0"
        /*0030*/ 	.string	"-arch sm_100 -m 64 "



//--------------------- .note.nv.cuinfo           --------------------------
	.section	.note.nv.cuinfo,"",@"SHT_NOTE"
	.sectionflags	@"SHF_NOTE_NV_CUINFO"
        /*0018*/ 	.short	0x0002
        /*001a*/ 	.short	0x0064
        /*001c*/ 	.short	0x0082
	.zero		2


//--------------------- .nv.info                  --------------------------
	.section	.nv.info,"",@"SHT_CUDA_INFO"
	.align	4


	//----- nvinfo : EIATTR_REGCOUNT
	.align		4
        /*0000*/ 	.byte	0x04, 0x2f
        /*0002*/ 	.short	(.L_44 - .L_43)
	.align		4
.L_43:
        /*0004*/ 	.word	index@(_Z4funcv)
        /*0008*/ 	.word	0x00000004


	//----- nvinfo : EIATTR_FRAME_SIZE
	.align		4
.L_44:
        /*000c*/ 	.byte	0x04, 0x11
        /*000e*/ 	.short	(.L_46 - .L_45)
	.align		4
.L_45:
        /*0010*/ 	.word	index@(_Z4funcv)
        /*0014*/ 	.word	0x00000000


	//----- nvinfo : EIATTR_REGCOUNT
	.align		4
.L_46:
        /*0018*/ 	.byte	0x04, 0x2f
        /*001a*/ 	.short	(.L_48 - .L_47)
	.align		4
.L_47:
        /*001c*/ 	.word	index@(_ZN3cub18CUB_300001_SM_10006detail11EmptyKernelIvEEvv)
        /*0020*/ 	.word	0x00000004


	//----- nvinfo : EIATTR_FRAME_SIZE
	.align		4
.L_48:
        /*0024*/ 	.byte	0x04, 0x11
        /*0026*/ 	.short	(.L_50 - .L_49)
	.align		4
.L_49:
        /*0028*/ 	.word	index@(_ZN3cub18CUB_300001_SM_10006detail11EmptyKernelIvEEvv)
        /*002c*/ 	.word	0x00000000


	//----- nvinfo : EIATTR_MIN_STACK_SIZE
	.align		4
.L_50:
        /*0030*/ 	.byte	0x04, 0x12
        /*0032*/ 	.short	(.L_52 - .L_51)
	.align		4
.L_51:
        /*0034*/ 	.word	index@(_ZN3cub18CUB_300001_SM_10006detail11EmptyKernelIvEEvv)
        /*0038*/ 	.word	0x00000000


	//----- nvinfo : EIATTR_MIN_STACK_SIZE
	.align		4
.L_52:
        /*003c*/ 	.byte	0x04, 0x12
        /*003e*/ 	.short	(.L_54 - .L_53)
	.align		4
.L_53:
        /*0040*/ 	.word	index@(_Z4funcv)
        /*0044*/ 	.word	0x00000000
.L_54:


//--------------------- .nv.compat                --------------------------
	.section	.nv.compat,"",@"SHT_CUDA_COMPAT_INFO"
	.align	4
        /*0000*/ 	.byte	0x02, 0x09, 0x00, 0x00, 0x02, 0x02, 0x01, 0x00, 0x02, 0x05, 0x05, 0x00, 0x03, 0x07, 0x01, 0x01
        /*0010*/ 	.byte	0x02, 0x03, 0x00, 0x00, 0x02, 0x06, 0x01, 0x00, 0x04, 0x0b, 0x08, 0x00, 0x09, 0x00, 0x00, 0x00
        /*0020*/ 	.byte	0x00, 0x00, 0x00, 0x00


//--------------------- .nv.info._ZN3cub18CUB_300001_SM_10006detail11EmptyKernelIvEEvv --------------------------
	.section	.nv.info._ZN3cub18CUB_300001_SM_10006detail11EmptyKernelIvEEvv,"",@"SHT_CUDA_INFO"
	.sectionflags	@""
	.align	4


	//----- nvinfo : EIATTR_CUDA_API_VERSION
	.align		4
        /*0000*/ 	.byte	0x04, 0x37
        /*0002*/ 	.short	(.L_56 - .L_55)
.L_55:
        /*0004*/ 	.word	0x00000082


	//----- nvinfo : EIATTR_SPARSE_MMA_MASK
	.align		4
.L_56:
        /*0008*/ 	.byte	0x03, 0x50
        /*000a*/ 	.short	0x0000


	//----- nvinfo : EIATTR_MAXREG_COUNT
	.align		4
        /*000c*/ 	.byte	0x03, 0x1b
        /*000e*/ 	.short	0x00ff


	//----- nvinfo : EIATTR_MERCURY_ISA_VERSION
	.align		4
        /*0010*/ 	.byte	0x03, 0x5f
        /*0012*/ 	.short	0x0101


	//----- nvinfo : EIATTR_VRC_CTA_INIT_COUNT
	.align		4
        /*0014*/ 	.byte	0x02, 0x4a
	.zero		1
	.zero		1


	//----- nvinfo : EIATTR_EXIT_INSTR_OFFSETS
	.align		4
        /*0018*/ 	.byte	0x04, 0x1c
        /*001a*/ 	.short	(.L_58 - .L_57)


	//   ....[0]....
.L_57:
        /*001c*/ 	.word	0x00000010


	//----- nvinfo : EIATTR_SW_WAR
	.align		4
.L_58:
        /*0020*/ 	.byte	0x04, 0x36
        /*0022*/ 	.short	(.L_60 - .L_59)
.L_59:
        /*0024*/ 	.word	0x00000008
.L_60:


//--------------------- .nv.info._Z4funcv         --------------------------
	.section	.nv.info._Z4funcv,"",@"SHT_CUDA_INFO"
	.sectionflags	@""
	.align	4


	//----- nvinfo : EIATTR_CUDA_API_VERSION
	.align		4
        /*0000*/ 	.byte	0x04, 0x37
        /*0002*/ 	.short	(.L_62 - .L_61)
.L_61:
        /*0004*/ 	.word	0x00000082


	//----- nvinfo : EIATTR_SPARSE_MMA_MASK
	.align		4
.L_62:
        /*0008*/ 	.byte	0x03, 0x50
        /*000a*/ 	.short	0x0000


	//----- nvinfo : EIATTR_MAXREG_COUNT
	.align		4
        /*000c*/ 	.byte	0x03, 0x1b
        /*000e*/ 	.short	0x00ff


	//----- nvinfo : EIATTR_MERCURY_ISA_VERSION
	.align		4
        /*0010*/ 	.byte	0x03, 0x5f
        /*0012*/ 	.short	0x0101


	//----- nvinfo : EIATTR_VRC_CTA_INIT_COUNT
	.align		4
        /*0014*/ 	.byte	0x02, 0x4a
	.zero		1
	.zero		1


	//----- nvinfo : EIATTR_EXIT_INSTR_OFFSETS
	.align		4
        /*0018*/ 	.byte	0x04, 0x1c
        /*001a*/ 	.short	(.L_64 - .L_63)


	//   ....[0]....
.L_63:
        /*001c*/ 	.word	0x00000010


	//----- nvinfo : EIATTR_SW_WAR
	.align		4
.L_64:
        /*0020*/ 	.byte	0x04, 0x36
        /*0022*/ 	.short	(.L_66 - .L_65)
.L_65:
        /*0024*/ 	.word	0x00000008
.L_66:


//--------------------- .nv.callgraph             --------------------------
	.section	.nv.callgraph,"",@"SHT_CUDA_CALLGRAPH"
	.align	4
	.sectionentsize	8
	.align		4
        /*0000*/ 	.word	0x00000000
	.align		4
        /*0004*/ 	.word	0xffffffff
	.align		4
        /*0008*/ 	.word	0x00000000
	.align		4
        /*000c*/ 	.word	0xfffffffe
	.align		4
        /*0010*/ 	.word	0x00000000
	.align		4
        /*0014*/ 	.word	0xfffffffd
	.align		4
        /*0018*/ 	.word	0x00000000
	.align		4
        /*001c*/ 	.word	0xfffffffc


//--------------------- .nv.constant4             --------------------------
	.section	.nv.constant4,"a",@progbits
	.align	8
	.align		8
.nv.constant4:
        /*0000*/ 	.dword	_ZN34_INTERNAL_090c0b96_4_k_cu__Z4funcv4cuda3std3__45__cpo5beginE
	.align		8
        /*0008*/ 	.dword	_ZN34_INTERNAL_090c0b96_4_k_cu__Z4funcv4cuda3std3__45__cpo3endE
	.align		8
        /*0010*/ 	.dword	_ZN34_INTERNAL_090c0b96_4_k_cu__Z4funcv4cuda3std3__45__cpo6cbeginE
	.align		8
        /*0018*/ 	.dword	_ZN34_INTERNAL_090c0b96_4_k_cu__Z4funcv4cuda3std3__45__cpo4cendE
	.align		8
        /*0020*/ 	.dword	_ZN34_INTERNAL_090c0b96_4_k_cu__Z4funcv4cuda3std3__45__cpo6rbeginE
	.align		8
        /*0028*/ 	.dword	_ZN34_INTERNAL_090c0b96_4_k_cu__Z4funcv4cuda3std3__45__cpo4rendE
	.align		8
        /*0030*/ 	.dword	_ZN34_INTERNAL_090c0b96_4_k_cu__Z4funcv4cuda3std3__45__cpo7crbeginE
	.align		8
        /*0038*/ 	.dword	_ZN34_INTERNAL_090c0b96_4_k_cu__Z4funcv4cuda3std3__45__cpo5crendE
	.align		8
        /*0040*/ 	.dword	_ZN34_INTERNAL_090c0b96_4_k_cu__Z4funcv4cuda3std3__436_GLOBAL__N__090c0b96_4_k_cu__Z4funcv6ignoreE
	.align		8
        /*0048*/ 	.dword	_ZN34_INTERNAL_090c0b96_4_k_cu__Z4funcv4cuda3std3__419piecewise_constructE
	.align		8
        /*0050*/ 	.dword	_ZN34_INTERNAL_090c0b96_4_k_cu__Z4funcv4cuda3std3__48in_placeE
	.align		8
        /*0058*/ 	.dword	_ZN34_INTERNAL_090c0b96_4_k_cu__Z4funcv4cuda3std3__420unreachable_sentinelE
	.align		8
        /*0060*/ 	.dword	_ZN34_INTERNAL_090c0b96_4_k_cu__Z4funcv4cuda3std3__47nulloptE
	.align		8
        /*0068*/ 	.dword	_ZN34_INTERNAL_090c0b96_4_k_cu__Z4funcv4cuda3std3__48unexpectE
	.align		8
        /*0070*/ 	.dword	_ZN34_INTERNAL_090c0b96_4_k_cu__Z4funcv4cuda3std6ranges3__45__cpo4swapE
	.align		8
        /*0078*/ 	.dword	_ZN34_INTERNAL_090c0b96_4_k_cu__Z4funcv4cuda3std6ranges3__45__cpo9iter_moveE
	.align		8
        /*0080*/ 	.dword	_ZN34_INTERNAL_090c0b96_4_k_cu__Z4funcv4cuda3std6ranges3__45__cpo5beginE
	.align		8
        /*0088*/ 	.dword	_ZN34_INTERNAL_090c0b96_4_k_cu__Z4funcv4cuda3std6ranges3__45__cpo3endE
	.align		8
        /*0090*/ 	.dword	_ZN34_INTERNAL_090c0b96_4_k_cu__Z4funcv4cuda3std6ranges3__45__cpo6cbeginE
	.align		8
        /*0098*/ 	.dword	_ZN34_INTERNAL_090c0b96_4_k_cu__Z4funcv4cuda3std6ranges3__45__cpo4cendE
	.align		8
        /*00a0*/ 	.dword	_ZN34_INTERNAL_090c0b96_4_k_cu__Z4funcv4cuda3std6ranges3__45__cpo7advanceE
	.align		8
        /*00a8*/ 	.dword	_ZN34_INTERNAL_090c0b96_4_k_cu__Z4funcv4cuda3std6ranges3__45__cpo9iter_swapE
	.align		8
        /*00b0*/ 	.dword	_ZN34_INTERNAL_090c0b96_4_k_cu__Z4funcv4cuda3std6ranges3__45__cpo4nextE
	.align		8
        /*00b8*/ 	.dword	_ZN34_INTERNAL_090c0b96_4_k_cu__Z4funcv4cuda3std6ranges3__45__cpo4prevE
	.align		8
        /*00c0*/ 	.dword	_ZN34_INTERNAL_090c0b96_4_k_cu__Z4funcv4cuda3std6ranges3__45__cpo4dataE
	.align		8
        /*00c8*/ 	.dword	_ZN34_INTERNAL_090c0b96_4_k_cu__Z4funcv4cuda3std6ranges3__45__cpo5cdataE
	.align		8
        /*00d0*/ 	.dword	_ZN34_INTERNAL_090c0b96_4_k_cu__Z4funcv4cuda3std6ranges3__45__cpo4sizeE
	.align		8
        /*00d8*/ 	.dword	_ZN34_INTERNAL_090c0b96_4_k_cu__Z4funcv4cuda3std6ranges3__45__cpo5ssizeE
	.align		8
        /*00e0*/ 	.dword	_ZN34_INTERNAL_090c0b96_4_k_cu__Z4funcv4cuda3std6ranges3__45__cpo8distanceE
	.align		8
        /*00e8*/ 	.dword	_ZN34_INTERNAL_090c0b96_4_k_cu__Z4funcv6thrust24THRUST_300001_SM_1000_NS8cuda_cub3parE
	.align		8
        /*00f0*/ 	.dword	_ZN34_INTERNAL_090c0b96_4_k_cu__Z4funcv6thrust24THRUST_300001_SM_1000_NS8cuda_cub10par_nosyncE
	.align		8
        /*00f8*/ 	.dword	_ZN34_INTERNAL_090c0b96_4_k_cu__Z4funcv6thrust24THRUST_300001_SM_1000_NS6system6detail10sequential3seqE
	.align		8
        /*0100*/ 	.dword	_ZN34_INTERNAL_090c0b96_4_k_cu__Z4funcv6thrust24THRUST_300001_SM_1000_NS12placeholders2_1E
	.align		8
        /*0108*/ 	.dword	_ZN34_INTERNAL_090c0b96_4_k_cu__Z4funcv6thrust24THRUST_300001_SM_1000_NS12placeholders2_2E
	.align		8
        /*0110*/ 	.dword	_ZN34_INTERNAL_090c0b96_4_k_cu__Z4funcv6thrust24THRUST_300001_SM_1000_NS12placeholders2_3E
	.align		8
        /*0118*/ 	.dword	_ZN34_INTERNAL_090c0b96_4_k_cu__Z4funcv6thrust24THRUST_300001_SM_1000_NS12placeholders2_4E
	.align		8
        /*0120*/ 	.dword	_ZN34_INTERNAL_090c0b96_4_k_cu__Z4funcv6thrust24THRUST_300001_SM_1000_NS12placeholders2_5E
	.align		8
        /*0128*/ 	.dword	_ZN34_INTERNAL_090c0b96_4_k_cu__Z4funcv6thrust24THRUST_300001_SM_1000_NS12placeholders2_6E
	.align		8
        /*0130*/ 	.dword	_ZN34_INTERNAL_090c0b96_4_k_cu__Z4funcv6thrust24THRUST_300001_SM_1000_NS12placeholders2_7E
	.align		8
        /*0138*/ 	.dword	_ZN34_INTERNAL_090c0b96_4_k_cu__Z4funcv6thrust24THRUST_300001_SM_1000_NS12placeholders2_8E
	.align		8
        /*0140*/ 	.dword	_ZN34_INTERNAL_090c0b96_4_k_cu__Z4funcv6thrust24THRUST_300001_SM_1000_NS12placeholders2_9E
	.align		8
        /*0148*/ 	.dword	_ZN34_INTERNAL_090c0b96_4_k_cu__Z4funcv6thrust24THRUST_300001_SM_1000_NS12placeholders3_10E
	.align		8
        /*0150*/ 	.dword	_ZN34_INTERNAL_090c0b96_4_k_cu__Z4funcv6thrust24THRUST_300001_SM_1000_NS3seqE


//--------------------- .text._ZN3cub18CUB_300001_SM_10006detail11EmptyKernelIvEEvv --------------------------
	.section	.text._ZN3cub18CUB_300001_SM_10006detail11EmptyKernelIvEEvv,"ax",@progbits
	.align	128
        .global         _ZN3cub18CUB_300001_SM_10006detail11EmptyKernelIvEEvv
        .type           _ZN3cub18CUB_300001_SM_10006detail11EmptyKernelIvEEvv,@function
        .size           _ZN3cub18CUB_300001_SM_10006detail11EmptyKernelIvEEvv,(.L_x_2 - _ZN3cub18CUB_300001_SM_10006detail11EmptyKernelIvEEvv)
        .other          _ZN3cub18CUB_300001_SM_10006detail11EmptyKernelIvEEvv,@"STO_CUDA_ENTRY STV_DEFAULT"
_ZN3cub18CUB_300001_SM_10006detail11EmptyKernelIvEEvv:
.text._ZN3cub18CUB_300001_SM_10006detail11EmptyKernelIvEEvv:
[----:B------:R-:W-:Y:S01]  /*0000*/  LDC R1, c[0x0][0x37c] ;  /* 0x0000df00ff017b82 */ /* 0x000fe20000000800 */
[----:B------:R-:W-:Y:S05]  /*0010*/  EXIT ;  /* 0x000000000000794d */ /* 0x000fea0003800000 */
.L_x_0:
[----:B------:R-:W-:-:S00]  /*0020*/  BRA `(.L_x_0) ;  /* 0xfffffffc00fc7947 */ /* 0x000fc0000383ffff */
[----:B------:R-:W-:-:S00]  /*0030*/  NOP ;  /* 0x0000000000007918 */ /* 0x000fc00000000000 */
        /* <DEDUP_REMOVED lines=12> */
.L_x_2:


//--------------------- .text._Z4funcv            --------------------------
	.section	.text._Z4funcv,"ax",@progbits
	.align	128
        .global         _Z4funcv
        .type           _Z4funcv,@function
        .size           _Z4funcv,(.L_x_3 - _Z4funcv)
        .other          _Z4funcv,@"STO_CUDA_ENTRY STV_DEFAULT"
_Z4funcv:
.text._Z4funcv:
[----:B------:R-:W-:Y:S01]  /*0000*/  LDC R1, c[0x0][0x37c] ;  /* 0x0000df00ff017b82 */ /* 0x000fe20000000800 */
[----:B------:R-:W-:Y:S05]  /*0010*/  EXIT ;  /* 0x000000000000794d */ /* 0x000fea0003800000 */
.L_x_1:
        /* <DEDUP_REMOVED lines=14> */
.L_x_3:


//--------------------- .nv.shared.reserved.0     --------------------------
	.section	.nv.shared.reserved.0,"aw",@nobits
	.weak		__nv_reservedSMEM_offset_0_alias
	.size		__nv_reservedSMEM_offset_0_alias, 0, 64
	.other		__nv_reservedSMEM_offset_0_alias,@"STO_CUDA_RESERVED_SHARED STV_DEFAULT"
__nv_reservedSMEM_offset_0_alias:
	.zero		0
	.zero		64


//--------------------- .nv.global                --------------------------
	.section	.nv.global,"aw",@nobits
.nv.global:
	.type		_ZN34_INTERNAL_090c0b96_4_k_cu__Z4funcv6thrust24THRUST_300001_SM_1000_NS3seqE,@object
	.size		_ZN34_INTERNAL_090c0b96_4_k_cu__Z4funcv6thrust24THRUST_300001_SM_1000_NS3seqE,(_ZN34_INTERNAL_090c0b96_4_k_cu__Z4funcv4cuda3std3__48in_placeE - _ZN34_INTERNAL_090c0b96_4_k_cu__Z4funcv6thrust24THRUST_300001_SM_1000_NS3seqE)
_ZN34_INTERNAL_090c0b96_4_k_cu__Z4funcv6thrust24THRUST_300001_SM_1000_NS3seqE:
	.zero		1
	.type		_ZN34_INTERNAL_090c0b96_4_k_cu__Z4funcv4cuda3std3__48in_placeE,@object
	.size		_ZN34_INTERNAL_090c0b96_4_k_cu__Z4funcv4cuda3std3__48in_placeE,(_ZN34_INTERNAL_090c0b96_4_k_cu__Z4funcv4cuda3std6ranges3__45__cpo4sizeE - _ZN34_INTERNAL_090c0b96_4_k_cu__Z4funcv4cuda3std3__48in_placeE)
_ZN34_INTERNAL_090c0b96_4_k_cu__Z4funcv4cuda3std3__48in_placeE:
	.zero		1
	.type		_ZN34_INTERNAL_090c0b96_4_k_cu__Z4funcv4cuda3std6ranges3__45__cpo4sizeE,@object
	.size		_ZN34_INTERNAL_090c0b96_4_k_cu__Z4funcv4cuda3std6ranges3__45__cpo4sizeE,(_ZN34_INTERNAL_090c0b96_4_k_cu__Z4funcv6thrust24THRUST_300001_SM_1000_NS12placeholders2_3E - _ZN34_INTERNAL_090c0b96_4_k_cu__Z4funcv4cuda3std6ranges3__45__cpo4sizeE)
_ZN34_INTERNAL_090c0b96_4_k_cu__Z4funcv4cuda3std6ranges3__45__cpo4sizeE:
	.zero		1
	.type		_ZN34_INTERNAL_090c0b96_4_k_cu__Z4funcv6thrust24THRUST_300001_SM_1000_NS12placeholders2_3E,@object
	.size		_ZN34_INTERNAL_090c0b96_4_k_cu__Z4funcv6thrust24THRUST_300001_SM_1000_NS12placeholders2_3E,(_ZN34_INTERNAL_090c0b96_4_k_cu__Z4funcv4cuda3std3__45__cpo6cbeginE - _ZN34_INTERNAL_090c0b96_4_k_cu__Z4funcv6thrust24THRUST_300001_SM_1000_NS12placeholders2_3E)
_ZN34_INTERNAL_090c0b96_4_k_cu__Z4funcv6thrust24THRUST_300001_SM_1000_NS12placeholders2_3E:
	.zero		1
	.type		_ZN34_INTERNAL_090c0b96_4_k_cu__Z4funcv4cuda3std3__45__cpo6cbeginE,@object
	.size		_ZN34_INTERNAL_090c0b96_4_k_cu__Z4funcv4cuda3std3__45__cpo6cbeginE,(_ZN34_INTERNAL_090c0b96_4_k_cu__Z4funcv4cuda3std6ranges3__45__cpo6cbeginE - _ZN34_INTERNAL_090c0b96_4_k_cu__Z4funcv4cuda3std3__45__cpo6cbeginE)
_ZN34_INTERNAL_090c0b96_4_k_cu__Z4funcv4cuda3std3__45__cpo6cbeginE:
	.zero		1
	.type		_ZN34_INTERNAL_090c0b96_4_k_cu__Z4funcv4cuda3std6ranges3__45__cpo6cbeginE,@object
	.size		_ZN34_INTERNAL_090c0b96_4_k_cu__Z4funcv4cuda3std6ranges3__45__cpo6cbeginE,(_ZN34_INTERNAL_090c0b96_4_k_cu__Z4funcv6thrust24THRUST_300001_SM_1000_NS12placeholders2_7E - _ZN34_INTERNAL_090c0b96_4_k_cu__Z4funcv4cuda3std6ranges3__45__cpo6cbeginE)
_ZN34_INTERNAL_090c0b96_4_k_cu__Z4funcv4cuda3std6ranges3__45__cpo6cbeginE:
	.zero		1
	.type		_ZN34_INTERNAL_090c0b96_4_k_cu__Z4funcv6thrust24THRUST_300001_SM_1000_NS12placeholders2_7E,@object
	.size		_ZN34_INTERNAL_090c0b96_4_k_cu__Z4funcv6thrust24THRUST_300001_SM_1000_NS12placeholders2_7E,(_ZN34_INTERNAL_090c0b96_4_k_cu__Z4funcv4cuda3std3__45__cpo7crbeginE - _ZN34_INTERNAL_090c0b96_4_k_cu__Z4funcv6thrust24THRUST_300001_SM_1000_NS12placeholders2_7E)
_ZN34_INTERNAL_090c0b96_4_k_cu__Z4funcv6thrust24THRUST_300001_SM_1000_NS12placeholders2_7E:
	.zero		1
	.type		_ZN34_INTERNAL_090c0b96_4_k_cu__Z4funcv4cuda3std3__45__cpo7crbeginE,@object
	.size		_ZN34_INTERNAL_090c0b96_4_k_cu__Z4funcv4cuda3std3__45__cpo7crbeginE,(_ZN34_INTERNAL_090c0b96_4_k_cu__Z4funcv4cuda3std6ranges3__45__cpo4nextE - _ZN34_INTERNAL_090c0b96_4_k_cu__Z4funcv4cuda3std3__45__cpo7crbeginE)
_ZN34_INTERNAL_090c0b96_4_k_cu__Z4funcv4cuda3std3__45__cpo7crbeginE:
	.zero		1
	.type		_ZN34_INTERNAL_090c0b96_4_k_cu__Z4funcv4cuda3std6ranges3__45__cpo4nextE,@object
	.size		_ZN34_INTERNAL_090c0b96_4_k_cu__Z4funcv4cuda3std6ranges3__45__cpo4nextE,(_ZN34_INTERNAL_090c0b96_4_k_cu__Z4funcv4cuda3std6ranges3__45__cpo4swapE - _ZN34_INTERNAL_090c0b96_4_k_cu__Z4funcv4cuda3std6ranges3__45__cpo4nextE)
_ZN34_INTERNAL_090c0b96_4_k_cu__Z4funcv4cuda3std6ranges3__45__cpo4nextE:
	.zero		1
	.type		_ZN34_INTERNAL_090c0b96_4_k_cu__Z4funcv4cuda3std6ranges3__45__cpo4swapE,@object
	.size		_ZN34_INTERNAL_090c0b96_4_k_cu__Z4funcv4cuda3std6ranges3__45__cpo4swapE,(_ZN34_INTERNAL_090c0b96_4_k_cu__Z4funcv6thrust24THRUST_300001_SM_1000_NS8cuda_cub10par_nosyncE - _ZN34_INTERNAL_090c0b96_4_k_cu__Z4funcv4cuda3std6ranges3__45__cpo4swapE)
_ZN34_INTERNAL_090c0b96_4_k_cu__Z4funcv4cuda3std6ranges3__45__cpo4swapE:
	.zero		1
	.type		_ZN34_INTERNAL_090c0b96_4_k_cu__Z4funcv6thrust24THRUST_300001_SM_1000_NS8cuda_cub10par_nosyncE,@object
	.size		_ZN34_INTERNAL_090c0b96_4_k_cu__Z4funcv6thrust24THRUST_300001_SM_1000_NS8cuda_cub10par_nosyncE,(_ZN34_INTERNAL_090c0b96_4_k_cu__Z4funcv6thrust24THRUST_300001_SM_1000_NS12placeholders2_9E - _ZN34_INTERNAL_090c0b96_4_k_cu__Z4funcv6thrust24THRUST_300001_SM_1000_NS8cuda_cub10par_nosyncE)
_ZN34_INTERNAL_090c0b96_4_k_cu__Z4funcv6thrust24THRUST_300001_SM_1000_NS8cuda_cub10par_nosyncE:
	.zero		1
	.type		_ZN34_INTERNAL_090c0b96_4_k_cu__Z4funcv6thrust24THRUST_300001_SM_1000_NS12placeholders2_9E,@object
	.size		_ZN34_INTERNAL_090c0b96_4_k_cu__Z4funcv6thrust24THRUST_300001_SM_1000_NS12placeholders2_9E,(_ZN34_INTERNAL_090c0b96_4_k_cu__Z4funcv4cuda3std3__436_GLOBAL__N__090c0b96_4_k_cu__Z4funcv6ignoreE - _ZN34_INTERNAL_090c0b96_4_k_cu__Z4funcv6thrust24THRUST_300001_SM_1000_NS12placeholders2_9E)
_ZN34_INTERNAL_090c0b96_4_k_cu__Z4funcv6thrust24THRUST_300001_SM_1000_NS12placeholders2_9E:
	.zero		1
	.type		_ZN34_INTERNAL_090c0b96_4_k_cu__Z4funcv4cuda3std3__436_GLOBAL__N__090c0b96_4_k_cu__Z4funcv6ignoreE,@object
	.size		_ZN34_INTERNAL_090c0b96_4_k_cu__Z4funcv4cuda3std3__436_GLOBAL__N__090c0b96_4_k_cu__Z4funcv6ignoreE,(_ZN34_INTERNAL_090c0b96_4_k_cu__Z4funcv4cuda3std6ranges3__45__cpo4dataE - _ZN34_INTERNAL_090c0b96_4_k_cu__Z4funcv4cuda3std3__436_GLOBAL__N__090c0b96_4_k_cu__Z4funcv6ignoreE)
_ZN34_INTERNAL_090c0b96_4_k_cu__Z4funcv4cuda3std3__436_GLOBAL__N__090c0b96_4_k_cu__Z4funcv6ignoreE:
	.zero		1
	.type		_ZN34_INTERNAL_090c0b96_4_k_cu__Z4funcv4cuda3std6ranges3__45__cpo4dataE,@object
	.size		_ZN34_INTERNAL_090c0b96_4_k_cu__Z4funcv4cuda3std6ranges3__45__cpo4dataE,(_ZN34_INTERNAL_090c0b96_4_k_cu__Z4funcv6thrust24THRUST_300001_SM_1000_NS12placeholders2_1E - _ZN34_INTERNAL_090c0b96_4_k_cu__Z4funcv4cuda3std6ranges3__45__cpo4dataE)
_ZN34_INTERNAL_090c0b96_4_k_cu__Z4funcv4cuda3std6ranges3__45__cpo4dataE:
	.zero		1
	.type		_ZN34_INTERNAL_090c0b96_4_k_cu__Z4funcv6thrust24THRUST_300001_SM_1000_NS12placeholders2_1E,@object
	.size		_ZN34_INTERNAL_090c0b96_4_k_cu__Z4funcv6thrust24THRUST_300001_SM_1000_NS12placeholders2_1E,(_ZN34_INTERNAL_090c0b96_4_k_cu__Z4funcv4cuda3std3__45__cpo5beginE - _ZN34_INTERNAL_090c0b96_4_k_cu__Z4funcv6thrust24THRUST_300001_SM_1000_NS12placeholders2_1E)
_ZN34_INTERNAL_090c0b96_4_k_cu__Z4funcv6thrust24THRUST_300001_SM_1000_NS12placeholders2_1E:
	.zero		1
	.type		_ZN34_INTERNAL_090c0b96_4_k_cu__Z4funcv4cuda3std3__45__cpo5beginE,@object
	.size		_ZN34_INTERNAL_090c0b96_4_k_cu__Z4funcv4cuda3std3__45__cpo5beginE,(_ZN34_INTERNAL_090c0b96_4_k_cu__Z4funcv4cuda3std6ranges3__45__cpo5beginE - _ZN34_INTERNAL_090c0b96_4_k_cu__Z4funcv4cuda3std3__45__cpo5beginE)
_ZN34_INTERNAL_090c0b96_4_k_cu__Z4funcv4cuda3std3__45__cpo5beginE:
	.zero		1
	.type		_ZN34_INTERNAL_090c0b96_4_k_cu__Z4funcv4cuda3std6ranges3__45__cpo5beginE,@object
	.size		_ZN34_INTERNAL_090c0b96_4_k_cu__Z4funcv4cuda3std6ranges3__45__cpo5beginE,(_ZN34_INTERNAL_090c0b96_4_k_cu__Z4funcv6thrust24THRUST_300001_SM_1000_NS12placeholders2_5E - _ZN34_INTERNAL_090c0b96_4_k_cu__Z4funcv4cuda3std6ranges3__45__cpo5beginE)
_ZN34_INTERNAL_090c0b96_4_k_cu__Z4funcv4cuda3std6ranges3__45__cpo5beginE:
	.zero		1
	.type		_ZN34_INTERNAL_090c0b96_4_k_cu__Z4funcv6thrust24THRUST_300001_SM_1000_NS12placeholders2_5E,@object
	.size		_ZN34_INTERNAL_090c0b96_4_k_cu__Z4funcv6thrust24THRUST_300001_SM_1000_NS12placeholders2_5E,(_ZN34_INTERNAL_090c0b96_4_k_cu__Z4funcv4cuda3std3__45__cpo6rbeginE - _ZN34_INTERNAL_090c0b96_4_k_cu__Z4funcv6thrust24THRUST_300001_SM_1000_NS12placeholders2_5E)
_ZN34_INTERNAL_090c0b96_4_k_cu__Z4funcv6thrust24THRUST_300001_SM_1000_NS12placeholders2_5E:
	.zero		1
	.type		_ZN34_INTERNAL_090c0b96_4_k_cu__Z4funcv4cuda3std3__45__cpo6rbeginE,@object
	.size		_ZN34_INTERNAL_090c0b96_4_k_cu__Z4funcv4cuda3std3__45__cpo6rbeginE,(_ZN34_INTERNAL_090c0b96_4_k_cu__Z4funcv4cuda3std6ranges3__45__cpo7advanceE - _ZN34_INTERNAL_090c0b96_4_k_cu__Z4funcv4cuda3std3__45__cpo6rbeginE)
_ZN34_INTERNAL_090c0b96_4_k_cu__Z4funcv4cuda3std3__45__cpo6rbeginE:
	.zero		1
	.type		_ZN34_INTERNAL_090c0b96_4_k_cu__Z4funcv4cuda3std6ranges3__45__cpo7advanceE,@object
	.size		_ZN34_INTERNAL_090c0b96_4_k_cu__Z4funcv4cuda3std6ranges3__45__cpo7advanceE,(_ZN34_INTERNAL_090c0b96_4_k_cu__Z4funcv4cuda3std3__47nulloptE - _ZN34_INTERNAL_090c0b96_4_k_cu__Z4funcv4cuda3std6ranges3__45__cpo7advanceE)
_ZN34_INTERNAL_090c0b96_4_k_cu__Z4funcv4cuda3std6ranges3__45__cpo7advanceE:
	.zero		1
	.type		_ZN34_INTERNAL_090c0b96_4_k_cu__Z4funcv4cuda3std3__47nulloptE,@object
	.size		_ZN34_INTERNAL_090c0b96_4_k_cu__Z4funcv4cuda3std3__47nulloptE,(_ZN34_INTERNAL_090c0b96_4_k_cu__Z4funcv4cuda3std6ranges3__45__cpo8distanceE - _ZN34_INTERNAL_090c0b96_4_k_cu__Z4funcv4cuda3std3__47nulloptE)
_ZN34_INTERNAL_090c0b96_4_k_cu__Z4funcv4cuda3std3__47nulloptE:
	.zero		1
	.type		_ZN34_INTERNAL_090c0b96_4_k_cu__Z4funcv4cuda3std6ranges3__45__cpo8distanceE,@object
	.size		_ZN34_INTERNAL_090c0b96_4_k_cu__Z4funcv4cuda3std6ranges3__45__cpo8distanceE,(_ZN34_INTERNAL_090c0b96_4_k_cu__Z4funcv6thrust24THRUST_300001_SM_1000_NS12placeholders3_10E - _ZN34_INTERNAL_090c0b96_4_k_cu__Z4funcv4cuda3std6ranges3__45__cpo8distanceE)
_ZN34_INTERNAL_090c0b96_4_k_cu__Z4funcv4cuda3std6ranges3__45__cpo8distanceE:
	.zero		1
	.type		_ZN34_INTERNAL_090c0b96_4_k_cu__Z4funcv6thrust24THRUST_300001_SM_1000_NS12placeholders3_10E,@object
	.size		_ZN34_INTERNAL_090c0b96_4_k_cu__Z4funcv6thrust24THRUST_300001_SM_1000_NS12placeholders3_10E,(_ZN34_INTERNAL_090c0b96_4_k_cu__Z4funcv4cuda3std3__419piecewise_constructE - _ZN34_INTERNAL_090c0b96_4_k_cu__Z4funcv6thrust24THRUST_300001_SM_1000_NS12placeholders3_10E)
_ZN34_INTERNAL_090c0b96_4_k_cu__Z4funcv6thrust24THRUST_300001_SM_1000_NS12placeholders3_10E:
	.zero		1
	.type		_ZN34_INTERNAL_090c0b96_4_k_cu__Z4funcv4cuda3std3__419piecewise_constructE,@object
	.size		_ZN34_INTERNAL_090c0b96_4_k_cu__Z4funcv4cuda3std3__419piecewise_constructE,(_ZN34_INTERNAL_090c0b96_4_k_cu__Z4funcv4cuda3std6ranges3__45__cpo5cdataE - _ZN34_INTERNAL_090c0b96_4_k_cu__Z4funcv4cuda3std3__419piecewise_constructE)
_ZN34_INTERNAL_090c0b96_4_k_cu__Z4funcv4cuda3std3__419piecewise_constructE:
	.zero		1
	.type		_ZN34_INTERNAL_090c0b96_4_k_cu__Z4funcv4cuda3std6ranges3__45__cpo5cdataE,@object
	.size		_ZN34_INTERNAL_090c0b96_4_k_cu__Z4funcv4cuda3std6ranges3__45__cpo5cdataE,(_ZN34_INTERNAL_090c0b96_4_k_cu__Z4funcv6thrust24THRUST_300001_SM_1000_NS12placeholders2_2E - _ZN34_INTERNAL_090c0b96_4_k_cu__Z4funcv4cuda3std6ranges3__45__cpo5cdataE)
_ZN34_INTERNAL_090c0b96_4_k_cu__Z4funcv4cuda3std6ranges3__45__cpo5cdataE:
	.zero		1
	.type		_ZN34_INTERNAL_090c0b96_4_k_cu__Z4funcv6thrust24THRUST_300001_SM_1000_NS12placeholders2_2E,@object
	.size		_ZN34_INTERNAL_090c0b96_4_k_cu__Z4funcv6thrust24THRUST_300001_SM_1000_NS12placeholders2_2E,(_ZN34_INTERNAL_090c0b96_4_k_cu__Z4funcv4cuda3std3__45__cpo3endE - _ZN34_INTERNAL_090c0b96_4_k_cu__Z4funcv6thrust24THRUST_300001_SM_1000_NS12placeholders2_2E)
_ZN34_INTERNAL_090c0b96_4_k_cu__Z4funcv6thrust24THRUST_300001_SM_1000_NS12placeholders2_2E:
	.zero		1
	.type		_ZN34_INTERNAL_090c0b96_4_k_cu__Z4funcv4cuda3std3__45__cpo3endE,@object
	.size		_ZN34_INTERNAL_090c0b96_4_k_cu__Z4funcv4cuda3std3__45__cpo3endE,(_ZN34_INTERNAL_090c0b96_4_k_cu__Z4funcv4cuda3std6ranges3__45__cpo3endE - _ZN34_INTERNAL_090c0b96_4_k_cu__Z4funcv4cuda3std3__45__cpo3endE)
_ZN34_INTERNAL_090c0b96_4_k_cu__Z4funcv4cuda3std3__45__cpo3endE:
	.zero		1
	.type		_ZN34_INTERNAL_090c0b96_4_k_cu__Z4funcv4cuda3std6ranges3__45__cpo3endE,@object
	.size		_ZN34_INTERNAL_090c0b96_4_k_cu__Z4funcv4cuda3std6ranges3__45__cpo3endE,(_ZN34_INTERNAL_090c0b96_4_k_cu__Z4funcv6thrust24THRUST_300001_SM_1000_NS12placeholders2_6E - _ZN34_INTERNAL_090c0b96_4_k_cu__Z4funcv4cuda3std6ranges3__45__cpo3endE)
_ZN34_INTERNAL_090c0b96_4_k_cu__Z4funcv4cuda3std6ranges3__45__cpo3endE:
	.zero		1
	.type		_ZN34_INTERNAL_090c0b96_4_k_cu__Z4funcv6thrust24THRUST_300001_SM_1000_NS12placeholders2_6E,@object
	.size		_ZN34_INTERNAL_090c0b96_4_k_cu__Z4funcv6thrust24THRUST_300001_SM_1000_NS12placeholders2_6E,(_ZN34_INTERNAL_090c0b96_4_k_cu__Z4funcv4cuda3std3__45__cpo4rendE - _ZN34_INTERNAL_090c0b96_4_k_cu__Z4funcv6thrust24THRUST_300001_SM_1000_NS12placeholders2_6E)
_ZN34_INTERNAL_090c0b96_4_k_cu__Z4funcv6thrust24THRUST_300001_SM_1000_NS12placeholders2_6E:
	.zero		1
	.type		_ZN34_INTERNAL_090c0b96_4_k_cu__Z4funcv4cuda3std3__45__cpo4rendE,@object
	.size		_ZN34_INTERNAL_090c0b96_4_k_cu__Z4funcv4cuda3std3__45__cpo4rendE,(_ZN34_INTERNAL_090c0b96_4_k_cu__Z4funcv4cuda3std6ranges3__45__cpo9iter_swapE - _ZN34_INTERNAL_090c0b96_4_k_cu__Z4funcv4cuda3std3__45__cpo4rendE)
_ZN34_INTERNAL_090c0b96_4_k_cu__Z4funcv4cuda3std3__45__cpo4rendE:
	.zero		1
	.type		_ZN34_INTERNAL_090c0b96_4_k_cu__Z4funcv4cuda3std6ranges3__45__cpo9iter_swapE,@object
	.size		_ZN34_INTERNAL_090c0b96_4_k_cu__Z4funcv4cuda3std6ranges3__45__cpo9iter_swapE,(_ZN34_INTERNAL_090c0b96_4_k_cu__Z4funcv4cuda3std3__48unexpectE - _ZN34_INTERNAL_090c0b96_4_k_cu__Z4funcv4cuda3std6ranges3__45__cpo9iter_swapE)
_ZN34_INTERNAL_090c0b96_4_k_cu__Z4funcv4cuda3std6ranges3__45__cpo9iter_swapE:
	.zero		1
	.type		_ZN34_INTERNAL_090c0b96_4_k_cu__Z4funcv4cuda3std3__48unexpectE,@object
	.size		_ZN34_INTERNAL_090c0b96_4_k_cu__Z4funcv4cuda3std3__48unexpectE,(_ZN34_INTERNAL_090c0b96_4_k_cu__Z4funcv6thrust24THRUST_300001_SM_1000_NS8cuda_cub3parE - _ZN34_INTERNAL_090c0b96_4_k_cu__Z4funcv4cuda3std3__48unexpectE)
_ZN34_INTERNAL_090c0b96_4_k_cu__Z4funcv4cuda3std3__48unexpectE:
	.zero		1
	.type		_ZN34_INTERNAL_090c0b96_4_k_cu__Z4funcv6thrust24THRUST_300001_SM_1000_NS8cuda_cub3parE,@object
	.size		_ZN34_INTERNAL_090c0b96_4_k_cu__Z4funcv6thrust24THRUST_300001_SM_1000_NS8cuda_cub3parE,(_ZN34_INTERNAL_090c0b96_4_k_cu__Z4funcv6thrust24THRUST_300001_SM_1000_NS12placeholders2_4E - _ZN34_INTERNAL_090c0b96_4_k_cu__Z4funcv6thrust24THRUST_300001_SM_1000_NS8cuda_cub3parE)
_ZN34_INTERNAL_090c0b96_4_k_cu__Z4funcv6thrust24THRUST_300001_SM_1000_NS8cuda_cub3parE:
	.zero		1
	.type		_ZN34_INTERNAL_090c0b96_4_k_cu__Z4funcv6thrust24THRUST_300001_SM_1000_NS12placeholders2_4E,@object
	.size		_ZN34_INTERNAL_090c0b96_4_k_cu__Z4funcv6thrust24THRUST_300001_SM_1000_NS12placeholders2_4E,(_ZN34_INTERNAL_090c0b96_4_k_cu__Z4funcv4cuda3std3__45__cpo4cendE - _ZN34_INTERNAL_090c0b96_4_k_cu__Z4funcv6thrust24THRUST_300001_SM_1000_NS12placeholders2_4E)
_ZN34_INTERNAL_090c0b96_4_k_cu__Z4funcv6thrust24THRUST_300001_SM_1000_NS12placeholders2_4E:
	.zero		1
	.type		_ZN34_INTERNAL_090c0b96_4_k_cu__Z4funcv4cuda3std3__45__cpo4cendE,@object
	.size		_ZN34_INTERNAL_090c0b96_4_k_cu__Z4funcv4cuda3std3__45__cpo4cendE,(_ZN34_INTERNAL_090c0b96_4_k_cu__Z4funcv4cuda3std6ranges3__45__cpo4cendE - _ZN34_INTERNAL_090c0b96_4_k_cu__Z4funcv4cuda3std3__45__cpo4cendE)
_ZN34_INTERNAL_090c0b96_4_k_cu__Z4funcv4cuda3std3__45__cpo4cendE:
	.zero		1
	.type		_ZN34_INTERNAL_090c0b96_4_k_cu__Z4funcv4cuda3std6ranges3__45__cpo4cendE,@object
	.size		_ZN34_INTERNAL_090c0b96_4_k_cu__Z4funcv4cuda3std6ranges3__45__cpo4cendE,(_ZN34_INTERNAL_090c0b96_4_k_cu__Z4funcv4cuda3std3__420unreachable_sentinelE - _ZN34_INTERNAL_090c0b96_4_k_cu__Z4funcv4cuda3std6ranges3__45__cpo4cendE)
_ZN34_INTERNAL_090c0b96_4_k_cu__Z4funcv4cuda3std6ranges3__45__cpo4cendE:
	.zero		1
	.type		_ZN34_INTERNAL_090c0b96_4_k_cu__Z4funcv4cuda3std3__420unreachable_sentinelE,@object
	.size		_ZN34_INTERNAL_090c0b96_4_k_cu__Z4funcv4cuda3std3__420unreachable_sentinelE,(_ZN34_INTERNAL_090c0b96_4_k_cu__Z4funcv4cuda3std6ranges3__45__cpo5ssizeE - _ZN34_INTERNAL_090c0b96_4_k_cu__Z4funcv4cuda3std3__420unreachable_sentinelE)
_ZN34_INTERNAL_090c0b96_4_k_cu__Z4funcv4cuda3std3__420unreachable_sentinelE:
	.zero		1
	.type		_ZN34_INTERNAL_090c0b96_4_k_cu__Z4funcv4cuda3std6ranges3__45__cpo5ssizeE,@object
	.size		_ZN34_INTERNAL_090c0b96_4_k_cu__Z4funcv4cuda3std6ranges3__45__cpo5ssizeE,(_ZN34_INTERNAL_090c0b96_4_k_cu__Z4funcv6thrust24THRUST_300001_SM_1000_NS12placeholders2_8E - _ZN34_INTERNAL_090c0b96_4_k_cu__Z4funcv4cuda3std6ranges3__45__cpo5ssizeE)
_ZN34_INTERNAL_090c0b96_4_k_cu__Z4funcv4cuda3std6ranges3__45__cpo5ssizeE:
	.zero		1
	.type		_ZN34_INTERNAL_090c0b96_4_k_cu__Z4funcv6thrust24THRUST_300001_SM_1000_NS12placeholders2_8E,@object
	.size		_ZN34_INTERNAL_090c0b96_4_k_cu__Z4funcv6thrust24THRUST_300001_SM_1000_NS12placeholders2_8E,(_ZN34_INTERNAL_090c0b96_4_k_cu__Z4funcv4cuda3std3__45__cpo5crendE - _ZN34_INTERNAL_090c0b96_4_k_cu__Z4funcv6thrust24THRUST_300001_SM_1000_NS12placeholders2_8E)
_ZN34_INTERNAL_090c0b96_4_k_cu__Z4funcv6thrust24THRUST_300001_SM_1000_NS12placeholders2_8E:
	.zero		1
	.type		_ZN34_INTERNAL_090c0b96_4_k_cu__Z4funcv4cuda3std3__45__cpo5crendE,@object
	.size		_ZN34_INTERNAL_090c0b96_4_k_cu__Z4funcv4cuda3std3__45__cpo5crendE,(_ZN34_INTERNAL_090c0b96_4_k_cu__Z4funcv4cuda3std6ranges3__45__cpo4prevE - _ZN34_INTERNAL_090c0b96_4_k_cu__Z4funcv4cuda3std3__45__cpo5crendE)
_ZN34_INTERNAL_090c0b96_4_k_cu__Z4funcv4cuda3std3__45__cpo5crendE:
	.zero		1
	.type		_ZN34_INTERNAL_090c0b96_4_k_cu__Z4funcv4cuda3std6ranges3__45__cpo4prevE,@object
	.size		_ZN34_INTERNAL_090c0b96_4_k_cu__Z4funcv4cuda3std6ranges3__45__cpo4prevE,(_ZN34_INTERNAL_090c0b96_4_k_cu__Z4funcv4cuda3std6ranges3__45__cpo9iter_moveE - _ZN34_INTERNAL_090c0b96_4_k_cu__Z4funcv4cuda3std6ranges3__45__cpo4prevE)
_ZN34_INTERNAL_090c0b96_4_k_cu__Z4funcv4cuda3std6ranges3__45__cpo4prevE:
	.zero		1
	.type		_ZN34_INTERNAL_090c0b96_4_k_cu__Z4funcv4cuda3std6ranges3__45__cpo9iter_moveE,@object
	.size		_ZN34_INTERNAL_090c0b96_4_k_cu__Z4funcv4cuda3std6ranges3__45__cpo9iter_moveE,(_ZN34_INTERNAL_090c0b96_4_k_cu__Z4funcv6thrust24THRUST_300001_SM_1000_NS6system6detail10sequential3seqE - _ZN34_INTERNAL_090c0b96_4_k_cu__Z4funcv4cuda3std6ranges3__45__cpo9iter_moveE)
_ZN34_INTERNAL_090c0b96_4_k_cu__Z4funcv4cuda3std6ranges3__45__cpo9iter_moveE:
	.zero		1
	.type		_ZN34_INTERNAL_090c0b96_4_k_cu__Z4funcv6thrust24THRUST_300001_SM_1000_NS6system6detail10sequential3seqE,@object
	.size		_ZN34_INTERNAL_090c0b96_4_k_cu__Z4funcv6thrust24THRUST_300001_SM_1000_NS6system6detail10sequential3seqE,(.L_31 - _ZN34_INTERNAL_090c0b96_4_k_cu__Z4funcv6thrust24THRUST_300001_SM_1000_NS6system6detail10sequential3seqE)
_ZN34_INTERNAL_090c0b96_4_k_cu__Z4funcv6thrust24THRUST_300001_SM_1000_NS6system6detail10sequential3seqE:
	.zero		1
.L_31:


//--------------------- .nv.constant0._ZN3cub18CUB_300001_SM_10006detail11EmptyKernelIvEEvv --------------------------
	.section	.nv.constant0._ZN3cub18CUB_300001_SM_10006detail11EmptyKernelIvEEvv,"a",@progbits
	.sectionflags	@""
	.align	4
.nv.constant0._ZN3cub18CUB_300001_SM_10006detail11EmptyKernelIvEEvv:
	.zero		896


//--------------------- .nv.constant0._Z4funcv    --------------------------
	.section	.nv.constant0._Z4funcv,"a",@progbits
	.sectionflags	@""
	.align	4
.nv.constant0._Z4funcv:
	.zero		896


//--------------------- SYMBOLS --------------------------

	.type		.nv.reservedSmem.offset0,@object
	.size		.nv.reservedSmem.offset0,0x4
